//
// Generated by NVIDIA NVVM Compiler
//
// Compiler Build ID: CL-36424714
// Cuda compilation tools, release 13.0, V13.0.88
// Based on NVVM 20.0.0
//

.version 9.0
.target sm_100
.address_size 64

	// .globl	_Z8map_tileP6uchar4S0_ii

.visible .entry _Z8map_tileP6uchar4S0_ii(
	.param .u64 .ptr .align 1 _Z8map_tileP6uchar4S0_ii_param_0,
	.param .u64 .ptr .align 1 _Z8map_tileP6uchar4S0_ii_param_1,
	.param .u32 _Z8map_tileP6uchar4S0_ii_param_2,
	.param .u32 _Z8map_tileP6uchar4S0_ii_param_3
)
{
	.reg .b32 	%r<6>;
	.reg .b64 	%rd<8>;

	ld.param.u64 	%rd1, [_Z8map_tileP6uchar4S0_ii_param_0];
	ld.param.u64 	%rd2, [_Z8map_tileP6uchar4S0_ii_param_1];
	ld.param.u32 	%r1, [_Z8map_tileP6uchar4S0_ii_param_2];
	cvta.to.global.u64 	%rd3, %rd2;
	cvta.to.global.u64 	%rd4, %rd1;
	mov.u32 	%r2, %tid.y;
	mov.u32 	%r3, %tid.x;
	mad.lo.s32 	%r4, %r1, %r2, %r3;
	mul.wide.s32 	%rd5, %r4, 4;
	add.s64 	%rd6, %rd3, %rd5;
	add.s64 	%rd7, %rd4, %rd5;
	ld.global.u32 	%r5, [%rd7];
	st.global.u32 	[%rd6], %r5;
	ret;

}


// ===== COMPILED SASS (sm_100) =====

	.target	sm_100

	.elftype	@"ET_EXEC"


//--------------------- .note.nv.tkinfo           --------------------------
	.section	.note.nv.tkinfo,"",@"SHT_NOTE"
	.sectionflags	@"SHF_NOTE_NV_TKINFO"
	.tkinfo
        /*0018*/ 	.word	0x00000002
        /*0030*/ 	.string	""
        /*0030*/ 	.string	"ptxas"
        /*0030*/ 	.string	"Cuda compilation tools, release 13.0, V13.0.88"
        /*0030*/ 	.string	"Build cuda_13.0.r13.0/compiler.36424714_0"
        /*0030*/ 	.string	"-arch sm_100 -m 64 "



//--------------------- .note.nv.cuinfo           --------------------------
	.section	.note.nv.cuinfo,"",@"SHT_NOTE"
	.sectionflags	@"SHF_NOTE_NV_CUINFO"
        /*0018*/ 	.short	0x0002
        /*001a*/ 	.short	0x0064
        /*001c*/ 	.short	0x0082
	.zero		2


//--------------------- .nv.info                  --------------------------
	.section	.nv.info,"",@"SHT_CUDA_INFO"
	.align	4


	//----- nvinfo : EIATTR_REGCOUNT
	.align		4
        /*0000*/ 	.byte	0x04, 0x2f
        /*0002*/ 	.short	(.L_1 - .L_0)
	.align		4
.L_0:
        /*0004*/ 	.word	index@(_Z8map_tileP6uchar4S0_ii)
        /*0008*/ 	.word	0x0000000a


	//----- nvinfo : EIATTR_FRAME_SIZE
	.align		4
.L_1:
        /*000c*/ 	.byte	0x04, 0x11
        /*000e*/ 	.short	(.L_3 - .L_2)
	.align		4
.L_2:
        /*0010*/ 	.word	index@(_Z8map_tileP6uchar4S0_ii)
        /*0014*/ 	.word	0x00000000


	//----- nvinfo : EIATTR_MIN_STACK_SIZE
	.align		4
.L_3:
        /*0018*/ 	.byte	0x04, 0x12
        /*001a*/ 	.short	(.L_5 - .L_4)
	.align		4
.L_4:
        /*001c*/ 	.word	index@(_Z8map_tileP6uchar4S0_ii)
        /*0020*/ 	.word	0x00000000
.L_5:


//--------------------- .nv.compat                --------------------------
	.section	.nv.compat,"",@"SHT_CUDA_COMPAT_INFO"
	.align	4
        /*0000*/ 	.byte	0x02, 0x09, 0x00, 0x00, 0x02, 0x02, 0x01, 0x00, 0x02, 0x05, 0x05, 0x00, 0x03, 0x07, 0x01, 0x01
        /*0010*/ 	.byte	0x02, 0x03, 0x00, 0x00, 0x02, 0x06, 0x01, 0x00, 0x04, 0x0b, 0x08, 0x00, 0x09, 0x00, 0x00, 0x00
        /*0020*/ 	.byte	0x00, 0x00, 0x00, 0x00


//--------------------- .nv.info._Z8map_tileP6uchar4S0_ii --------------------------
	.section	.nv.info._Z8map_tileP6uchar4S0_ii,"",@"SHT_CUDA_INFO"
	.sectionflags	@""
	.align	4


	//----- nvinfo : EIATTR_CUDA_API_VERSION
	.align		4
        /*0000*/ 	.byte	0x04, 0x37
        /*0002*/ 	.short	(.L_7 - .L_6)
.L_6:
        /*0004*/ 	.word	0x00000082


	//----- nvinfo : EIATTR_KPARAM_INFO
	.align		4
.L_7:
        /*0008*/ 	.byte	0x04, 0x17
        /*000a*/ 	.short	(.L_9 - .L_8)
.L_8:
        /*000c*/ 	.word	0x00000000
        /*0010*/ 	.short	0x0003
        /*0012*/ 	.short	0x0014
        /*0014*/ 	.byte	0x00, 0xf0, 0x11, 0x00


	//----- nvinfo : EIATTR_KPARAM_INFO
	.align		4
.L_9:
        /*0018*/ 	.byte	0x04, 0x17
        /*001a*/ 	.short	(.L_11 - .L_10)
.L_10:
        /*001c*/ 	.word	0x00000000
        /*0020*/ 	.short	0x0002
        /*0022*/ 	.short	0x0010
        /*0024*/ 	.byte	0x00, 0xf0, 0x11, 0x00


	//----- nvinfo : EIATTR_KPARAM_INFO
	.align		4
.L_11:
        /*0028*/ 	.byte	0x04, 0x17
        /*002a*/ 	.short	(.L_13 - .L_12)
.L_12:
        /*002c*/ 	.word	0x00000000
        /*0030*/ 	.short	0x0001
        /*0032*/ 	.short	0x0008
        /*0034*/ 	.byte	0x00, 0xf5, 0x21, 0x00


	//----- nvinfo : EIATTR_KPARAM_INFO
	.align		4
.L_13:
        /*0038*/ 	.byte	0x04, 0x17
        /*003a*/ 	.short	(.L_15 - .L_14)
.L_14:
        /*003c*/ 	.word	0x00000000
        /*0040*/ 	.short	0x0000
        /*0042*/ 	.short	0x0000
        /*0044*/ 	.byte	0x00, 0xf5, 0x21, 0x00


	//----- nvinfo : EIATTR_SPARSE_MMA_MASK
	.align		4
.L_15:
        /*0048*/ 	.byte	0x03, 0x50
        /*004a*/ 	.short	0x0000


	//----- nvinfo : EIATTR_MAXREG_COUNT
	.align		4
        /*004c*/ 	.byte	0x03, 0x1b
        /*004e*/ 	.short	0x00ff


	//----- nvinfo : EIATTR_MERCURY_ISA_VERSION
	.align		4
        /*0050*/ 	.byte	0x03, 0x5f
        /*0052*/ 	.short	0x0101


	//----- nvinfo : EIATTR_VRC_CTA_INIT_COUNT
	.align		4
        /*0054*/ 	.byte	0x02, 0x4a
	.zero		1
	.zero		1


	//----- nvinfo : EIATTR_EXIT_INSTR_OFFSETS
	.align		4
        /*0058*/ 	.byte	0x04, 0x1c
        /*005a*/ 	.short	(.L_17 - .L_16)


	//   ....[0]....
.L_16:
        /*005c*/ 	.word	0x000000c0


	//----- nvinfo : EIATTR_CBANK_PARAM_SIZE
	.align		4
.L_17:
        /*0060*/ 	.byte	0x03, 0x19
        /*0062*/ 	.short	0x0018


	//----- nvinfo : EIATTR_PARAM_CBANK
	.align		4
        /*0064*/ 	.byte	0x04, 0x0a
        /*0066*/ 	.short	(.L_19 - .L_18)
	.align		4
.L_18:
        /*0068*/ 	.word	index@(.nv.constant0._Z8map_tileP6uchar4S0_ii)
        /*006c*/ 	.short	0x0380
        /*006e*/ 	.short	0x0018


	//----- nvinfo : EIATTR_SW_WAR
	.align		4
.L_19:
        /*0070*/ 	.byte	0x04, 0x36
        /*0072*/ 	.short	(.L_21 - .L_20)
.L_20:
        /*0074*/ 	.word	0x00000008
.L_21:


//--------------------- .nv.callgraph             --------------------------
	.section	.nv.callgraph,"",@"SHT_CUDA_CALLGRAPH"
	.align	4
	.sectionentsize	8
	.align		4
        /*0000*/ 	.word	0x00000000
	.align		4
        /*0004*/ 	.word	0xffffffff
	.align		4
        /*0008*/ 	.word	0x00000000
	.align		4
        /*000c*/ 	.word	0xfffffffe
	.align		4
        /*0010*/ 	.word	0x00000000
	.align		4
        /*0014*/ 	.word	0xfffffffd
	.align		4
        /*0018*/ 	.word	0x00000000
	.align		4
        /*001c*/ 	.word	0xfffffffc


//--------------------- .text._Z8map_tileP6uchar4S0_ii --------------------------
	.section	.text._Z8map_tileP6uchar4S0_ii,"ax",@progbits
	.align	128
        .global         _Z8map_tileP6uchar4S0_ii
        .type           _Z8map_tileP6uchar4S0_ii,@function
        .size           _Z8map_tileP6uchar4S0_ii,(.L_x_1 - _Z8map_tileP6uchar4S0_ii)
        .other          _Z8map_tileP6uchar4S0_ii,@"STO_CUDA_ENTRY STV_DEFAULT"
_Z8map_tileP6uchar4S0_ii:
.text._Z8map_tileP6uchar4S0_ii:
[----:B------:R-:W-:Y:S01]  /*0000*/  LDC R1, c[0x0][0x37c] ;  /* 0x0000df00ff017b82 */ /* 0x000fe20000000800 */
[----:B------:R-:W0:Y:S07]  /*0010*/  S2R R7, SR_TID.Y ;  /* 0x0000000000077919 */ /* 0x000e2e0000002200 */
[----:B------:R-:W1:Y:S01]  /*0020*/  LDC.64 R4, c[0x0][0x380] ;  /* 0x0000e000ff047b82 */ /* 0x000e620000000a00 */
[----:B------:R-:W0:Y:S01]  /*0030*/  LDCU UR6, c[0x0][0x390] ;  /* 0x00007200ff0677ac */ /* 0x000e220008000800 */
[----:B------:R-:W0:Y:S01]  /*0040*/  S2R R0, SR_TID.X ;  /* 0x0000000000007919 */ /* 0x000e220000002100 */
[----:B------:R-:W2:Y:S05]  /*0050*/  LDCU.64 UR4, c[0x0][0x358] ;  /* 0x00006b00ff0477ac */ /* 0x000eaa0008000a00 */
[----:B------:R-:W3:Y:S01]  /*0060*/  LDC.64 R2, c[0x0][0x388] ;  /* 0x0000e200ff027b82 */ /* 0x000ee20000000a00 */
[----:B0-----:R-:W-:-:S04]  /*0070*/  IMAD R7, R7, UR6, R0 ;  /* 0x0000000607077c24 */ /* 0x001fc8000f8e0200 */
[----:B-1----:R-:W-:-:S06]  /*0080*/  IMAD.WIDE R4, R7, 0x4, R4 ;  /* 0x0000000407047825 */ /* 0x002fcc00078e0204 */
[----:B--2---:R-:W2:Y:S01]  /*0090*/  LDG.E R5, desc[UR4][R4.64] ;  /* 0x0000000404057981 */ /* 0x004ea2000c1e1900 */
[----:B---3--:R-:W-:-:S05]  /*00a0*/  IMAD.WIDE R2, R7, 0x4, R2 ;  /* 0x0000000407027825 */ /* 0x008fca00078e0202 */
[----:B--2---:R-:W-:Y:S01]  /*00b0*/  STG.E desc[UR4][R2.64], R5 ;  /* 0x0000000502007986 */ /* 0x004fe2000c101904 */
[----:B------:R-:W-:Y:S05]  /*00c0*/  EXIT ;  /* 0x000000000000794d */ /* 0x000fea0003800000 */
.L_x_0:
[----:B------:R-:W-:-:S00]  /*00d0*/  BRA `(.L_x_0) ;  /* 0xfffffffc00fc7947 */ /* 0x000fc0000383ffff */
[----:B------:R-:W-:-:S00]  /*00e0*/  NOP ;  /* 0x0000000000007918 */ /* 0x000fc00000000000 */
        /* <DEDUP_REMOVED lines=9> */
.L_x_1:


//--------------------- .nv.shared.reserved.0     --------------------------
	.section	.nv.shared.reserved.0,"aw",@nobits
	.weak		__nv_reservedSMEM_offset_0_alias
	.size		__nv_reservedSMEM_offset_0_alias, 0, 64
	.other		__nv_reservedSMEM_offset_0_alias,@"STO_CUDA_RESERVED_SHARED STV_DEFAULT"
__nv_reservedSMEM_offset_0_alias:
	.zero		0
	.zero		64


//--------------------- .nv.constant0._Z8map_tileP6uchar4S0_ii --------------------------
	.section	.nv.constant0._Z8map_tileP6uchar4S0_ii,"a",@progbits
	.sectionflags	@""
	.align	4
.nv.constant0._Z8map_tileP6uchar4S0_ii:
	.zero		920


//--------------------- SYMBOLS --------------------------

	.type		.nv.reservedSmem.offset0,@object
	.size		.nv.reservedSmem.offset0,0x4
